	.headerflags	@"EF_CUDA_TEXMODE_UNIFIED EF_CUDA_64BIT_ADDRESS EF_CUDA_ACCELERATORS EF_CUDA_SM90 EF_CUDA_VIRTUAL_SM(EF_CUDA_SM90)"
	.elftype	@"ET_EXEC"


//--------------------- .nv.info                  --------------------------
	.section	.nv.info,"",@"SHT_CUDA_INFO"
	.align	4


	//----- nvinfo : EIATTR_REGCOUNT
	.align		4
        /*0000*/ 	.byte	0x04, 0x2f
        /*0002*/ 	.short	(.L_3 - .L_2)
	.align		4
.L_2:
        /*0004*/ 	.word	index@(triton_poi_fused__native_batch_norm_legit_no_training_relu_threshold_backward_12)
        /*0008*/ 	.word	0x00000016


	//----- nvinfo : EIATTR_MIN_STACK_SIZE
	.align		4
.L_3:
        /*000c*/ 	.byte	0x04, 0x12
        /*000e*/ 	.short	(.L_5 - .L_4)
	.align		4
.L_4:
        /*0010*/ 	.word	index@(triton_poi_fused__native_batch_norm_legit_no_training_relu_threshold_backward_12)
        /*0014*/ 	.word	0x00000000


	//----- nvinfo : EIATTR_FRAME_SIZE
	.align		4
.L_5:
        /*0018*/ 	.byte	0x04, 0x11
        /*001a*/ 	.short	(.L_7 - .L_6)
	.align		4
.L_6:
        /*001c*/ 	.word	index@(triton_poi_fused__native_batch_norm_legit_no_training_relu_threshold_backward_12)
        /*0020*/ 	.word	0x00000000


	//----- nvinfo : EIATTR_MIN_STACK_SIZE
	.align		4
.L_7:
        /*0024*/ 	.byte	0x04, 0x12
        /*0026*/ 	.short	(.L_9 - .L_8)
	.align		4
.L_8:
        /*0028*/ 	.word	index@(triton_poi_fused__native_batch_norm_legit_no_training_relu_threshold_backward_12)
        /*002c*/ 	.word	0x00000000
.L_9:


//--------------------- .nv.info.triton_poi_fused__native_batch_norm_legit_no_training_relu_threshold_backward_12 --------------------------
	.section	.nv.info.triton_poi_fused__native_batch_norm_legit_no_training_relu_threshold_backward_12,"",@"SHT_CUDA_INFO"
	.sectionflags	@""
	.align	4


	//----- nvinfo : EIATTR_CUDA_API_VERSION
	.align		4
        /*0000*/ 	.byte	0x04, 0x37
        /*0002*/ 	.short	(.L_11 - .L_10)
.L_10:
        /*0004*/ 	.word	0x0000007c


	//----- nvinfo : EIATTR_KPARAM_INFO
	.align		4
.L_11:
        /*0008*/ 	.byte	0x04, 0x17
        /*000a*/ 	.short	(.L_13 - .L_12)
.L_12:
        /*000c*/ 	.word	0x00000000
        /*0010*/ 	.short	0x0008
        /*0012*/ 	.short	0x003c
        /*0014*/ 	.byte	0x00, 0xf0, 0x11, 0x00


	//----- nvinfo : EIATTR_KPARAM_INFO
	.align		4
.L_13:
        /*0018*/ 	.byte	0x04, 0x17
        /*001a*/ 	.short	(.L_15 - .L_14)
.L_14:
        /*001c*/ 	.word	0x00000000
        /*0020*/ 	.short	0x0007
        /*0022*/ 	.short	0x0038
        /*0024*/ 	.byte	0x00, 0xf0, 0x11, 0x00


	//----- nvinfo : EIATTR_KPARAM_INFO
	.align		4
.L_15:
        /*0028*/ 	.byte	0x04, 0x17
        /*002a*/ 	.short	(.L_17 - .L_16)
.L_16:
        /*002c*/ 	.word	0x00000000
        /*0030*/ 	.short	0x0006
        /*0032*/ 	.short	0x0030
        /*0034*/ 	.byte	0x00, 0xf4, 0x21, 0x00


	//----- nvinfo : EIATTR_KPARAM_INFO
	.align		4
.L_17:
        /*0038*/ 	.byte	0x04, 0x17
        /*003a*/ 	.short	(.L_19 - .L_18)
.L_18:
        /*003c*/ 	.word	0x00000000
        /*0040*/ 	.short	0x0005
        /*0042*/ 	.short	0x0028
        /*0044*/ 	.byte	0x00, 0xf4, 0x21, 0x00


	//----- nvinfo : EIATTR_KPARAM_INFO
	.align		4
.L_19:
        /*0048*/ 	.byte	0x04, 0x17
        /*004a*/ 	.short	(.L_21 - .L_20)
.L_20:
        /*004c*/ 	.word	0x00000000
        /*0050*/ 	.short	0x0004
        /*0052*/ 	.short	0x0020
        /*0054*/ 	.byte	0x00, 0xf4, 0x21, 0x00


	//----- nvinfo : EIATTR_KPARAM_INFO
	.align		4
.L_21:
        /*0058*/ 	.byte	0x04, 0x17
        /*005a*/ 	.short	(.L_23 - .L_22)
.L_22:
        /*005c*/ 	.word	0x00000000
        /*0060*/ 	.short	0x0003
        /*0062*/ 	.short	0x0018
        /*0064*/ 	.byte	0x00, 0xf4, 0x21, 0x00


	//----- nvinfo : EIATTR_KPARAM_INFO
	.align		4
.L_23:
        /*0068*/ 	.byte	0x04, 0x17
        /*006a*/ 	.short	(.L_25 - .L_24)
.L_24:
        /*006c*/ 	.word	0x00000000
        /*0070*/ 	.short	0x0002
        /*0072*/ 	.short	0x0010
        /*0074*/ 	.byte	0x00, 0xf4, 0x21, 0x00


	//----- nvinfo : EIATTR_KPARAM_INFO
	.align		4
.L_25:
        /*0078*/ 	.byte	0x04, 0x17
        /*007a*/ 	.short	(.L_27 - .L_26)
.L_26:
        /*007c*/ 	.word	0x00000000
        /*0080*/ 	.short	0x0001
        /*0082*/ 	.short	0x0008
        /*0084*/ 	.byte	0x00, 0xf4, 0x21, 0x00


	//----- nvinfo : EIATTR_KPARAM_INFO
	.align		4
.L_27:
        /*0088*/ 	.byte	0x04, 0x17
        /*008a*/ 	.short	(.L_29 - .L_28)
.L_28:
        /*008c*/ 	.word	0x00000000
        /*0090*/ 	.short	0x0000
        /*0092*/ 	.short	0x0000
        /*0094*/ 	.byte	0x00, 0xf4, 0x21, 0x00


	//----- nvinfo : EIATTR_SPARSE_MMA_MASK
	.align		4
.L_29:
        /*0098*/ 	.byte	0x03, 0x50
        /*009a*/ 	.short	0x0000


	//----- nvinfo : EIATTR_MAXREG_COUNT
	.align		4
        /*009c*/ 	.byte	0x03, 0x1b
        /*009e*/ 	.short	0x00ff


	//----- nvinfo : EIATTR_EXIT_INSTR_OFFSETS
	.align		4
        /*00a0*/ 	.byte	0x04, 0x1c
        /*00a2*/ 	.short	(.L_31 - .L_30)


	//   ....[0]....
.L_30:
        /*00a4*/ 	.word	0x000005f0


	//   ....[1]....
        /*00a8*/ 	.word	0x00000610


	//----- nvinfo : EIATTR_REQNTID
	.align		4
.L_31:
        /*00ac*/ 	.byte	0x04, 0x10
        /*00ae*/ 	.short	(.L_33 - .L_32)
.L_32:
        /*00b0*/ 	.word	0x00000080
        /*00b4*/ 	.word	0x00000001
        /*00b8*/ 	.word	0x00000001


	//----- nvinfo : EIATTR_CBANK_PARAM_SIZE
	.align		4
.L_33:
        /*00bc*/ 	.byte	0x03, 0x19
        /*00be*/ 	.short	0x0040


	//----- nvinfo : EIATTR_PARAM_CBANK
	.align		4
        /*00c0*/ 	.byte	0x04, 0x0a
        /*00c2*/ 	.short	(.L_35 - .L_34)
	.align		4
.L_34:
        /*00c4*/ 	.word	index@(.nv.constant0.triton_poi_fused__native_batch_norm_legit_no_training_relu_threshold_backward_12)
        /*00c8*/ 	.short	0x0210
        /*00ca*/ 	.short	0x0040


	//----- nvinfo : EIATTR_SW_WAR
	.align		4
.L_35:
        /*00cc*/ 	.byte	0x04, 0x36
        /*00ce*/ 	.short	(.L_37 - .L_36)
.L_36:
        /*00d0*/ 	.word	0x00000008
.L_37:


//--------------------- .nv.callgraph             --------------------------
	.section	.nv.callgraph,"",@"SHT_CUDA_CALLGRAPH"
	.align	4
	.sectionentsize	8
	.align		4
        /*0000*/ 	.word	0x00000000
	.align		4
        /*0004*/ 	.word	0xffffffff
	.align		4
        /*0008*/ 	.word	0x00000000
	.align		4
        /*000c*/ 	.word	0xfffffffe
	.align		4
        /*0010*/ 	.word	0x00000000
	.align		4
        /*0014*/ 	.word	0xfffffffd
	.align		4
        /*0018*/ 	.word	0x00000000
	.align		4
        /*001c*/ 	.word	0xfffffffc


//--------------------- .nv.constant4             --------------------------
	.section	.nv.constant4,"a",@progbits
	.align	8
	.align		8
.nv.constant4:
        /*0000*/ 	.dword	_$_str
	.align		8
        /*0008*/ 	.dword	_$_str_$_2


//--------------------- .text.triton_poi_fused__native_batch_norm_legit_no_training_relu_threshold_backward_12 --------------------------
	.section	.text.triton_poi_fused__native_batch_norm_legit_no_training_relu_threshold_backward_12,"ax",@progbits
	.sectionflags	@"SHF_BARRIERS=1"
	.align	128
        .global         triton_poi_fused__native_batch_norm_legit_no_training_relu_threshold_backward_12
        .type           triton_poi_fused__native_batch_norm_legit_no_training_relu_threshold_backward_12,@function
        .size           triton_poi_fused__native_batch_norm_legit_no_training_relu_threshold_backward_12,(.L_x_1 - triton_poi_fused__native_batch_norm_legit_no_training_relu_threshold_backward_12)
        .other          triton_poi_fused__native_batch_norm_legit_no_training_relu_threshold_backward_12,@"STO_CUDA_ENTRY STV_DEFAULT"
triton_poi_fused__native_batch_norm_legit_no_training_relu_threshold_backward_12:
.text.triton_poi_fused__native_batch_norm_legit_no_training_relu_threshold_backward_12:
[----:B------:R-:W0:Y:S01]  /*0000*/  LDC R1, c[0x0][0x28] ;  /* 0x00000a00ff017b82 */ /* 0x000e220000000800 */
[----:B------:R-:W1:Y:S07]  /*0010*/  S2R R12, SR_TID.X ;  /* 0x00000000000c7919 */ /* 0x000e6e0000002100 */
[----:B------:R-:W2:Y:S01]  /*0020*/  LDC.64 R4, c[0x0][0x220] ;  /* 0x00008800ff047b82 */ /* 0x000ea20000000a00 */
[----:B------:R-:W-:Y:S01]  /*0030*/  ULDC.64 UR6, c[0x0][0x208] ;  /* 0x0000820000067ab9 */ /* 0x000fe20000000a00 */
[----:B------:R-:W3:Y:S01]  /*0040*/  S2R R0, SR_CTAID.Y ;  /* 0x0000000000007919 */ /* 0x000ee20000002600 */
[----:B------:R-:W4:Y:S05]  /*0050*/  S2R R7, SR_CTAID.X ;  /* 0x0000000000077919 */ /* 0x000f2a0000002500 */
[----:B------:R-:W5:Y:S08]  /*0060*/  LDC.64 R14, c[0x0][0x218] ;  /* 0x00008600ff0e7b82 */ /* 0x000f700000000a00 */
[----:B------:R-:W4:Y:S08]  /*0070*/  LDC.64 R18, c[0x0][0x210] ;  /* 0x00008400ff127b82 */ /* 0x000f300000000a00 */
[----:B------:R-:W5:Y:S01]  /*0080*/  LDC.64 R8, c[0x0][0x228] ;  /* 0x00008a00ff087b82 */ /* 0x000f620000000a00 */
[----:B-1----:R-:W-:-:S07]  /*0090*/  IMAD.SHL.U32 R13, R12, 0x2, RZ ;  /* 0x000000020c0d7824 */ /* 0x002fce00078e00ff */
[----:B------:R-:W1:Y:S01]  /*00a0*/  LDC.64 R10, c[0x0][0x230] ;  /* 0x00008c00ff0a7b82 */ /* 0x000e620000000a00 */
[--C-:B---3--:R-:W-:Y:S02]  /*00b0*/  SHF.R.S32.HI R2, RZ, 0x17, R0.reuse ;  /* 0x00000017ff027819 */ /* 0x108fe40000011400 */
[----:B------:R-:W-:Y:S02]  /*00c0*/  LOP3.LUT R13, R13, 0xfe, RZ, 0xc0, !PT ;  /* 0x000000fe0d0d7812 */ /* 0x000fe400078ec0ff */
[----:B------:R-:W-:Y:S02]  /*00d0*/  SGXT R2, R2, 0x1 ;  /* 0x000000010202781a */ /* 0x000fe40000000200 */
[----:B------:R-:W-:-:S04]  /*00e0*/  PRMT R17, R13, 0x6540, R0 ;  /* 0x000065400d117816 */ /* 0x000fc80000000000 */
[----:B------:R-:W-:-:S04]  /*00f0*/  LEA.HI R2, R2, R17, RZ, 0x8 ;  /* 0x0000001102027211 */ /* 0x000fc800078f40ff */
[----:B------:R-:W-:-:S05]  /*0100*/  LOP3.LUT R6, R2, 0xffffff00, RZ, 0xc0, !PT ;  /* 0xffffff0002067812 */ /* 0x000fca00078ec0ff */
[----:B------:R-:W-:-:S04]  /*0110*/  IMAD.IADD R17, R17, 0x1, -R6 ;  /* 0x0000000111117824 */ /* 0x000fc800078e0a06 */
[----:B--2---:R-:W-:-:S06]  /*0120*/  IMAD.WIDE R4, R17, 0x4, R4 ;  /* 0x0000000411047825 */ /* 0x004fcc00078e0204 */
[----:B------:R-:W2:Y:S01]  /*0130*/  LDG.E.EL.64 R4, desc[UR6][R4.64] ;  /* 0x0000000604047981 */ /* 0x000ea2000c2e1b00 */
[----:B------:R-:W-:Y:S01]  /*0140*/  SHF.R.S32.HI R6, RZ, 0x8, R2 ;  /* 0x00000008ff067819 */ /* 0x000fe20000011402 */
[C---:B----4-:R-:W-:Y:S01]  /*0150*/  IMAD R3, R7.reuse, 0x100, R17 ;  /* 0x0000010007037824 */ /* 0x050fe200078e0211 */
[----:B------:R-:W-:Y:S01]  /*0160*/  ISETP.GE.AND P0, PT, R7, 0x19, PT ;  /* 0x000000190700780c */ /* 0x000fe20003f06270 */
[----:B-----5:R-:W-:-:S04]  /*0170*/  IMAD.WIDE R14, R17, 0x4, R14 ;  /* 0x00000004110e7825 */ /* 0x020fc800078e020e */
[----:B------:R-:W-:Y:S01]  /*0180*/  IMAD R6, R6, 0x1900, R3 ;  /* 0x0000190006067824 */ /* 0x000fe200078e0203 */
[----:B------:R-:W-:Y:S01]  /*0190*/  CS2R R2, SRZ ;  /* 0x0000000000027805 */ /* 0x000fe2000001ff00 */
[----:B------:R-:W3:Y:S02]  /*01a0*/  LDG.E.EL.64 R14, desc[UR6][R14.64] ;  /* 0x000000060e0e7981 */ /* 0x000ee4000c2e1b00 */
[----:B0-----:R-:W-:-:S05]  /*01b0*/  IMAD.WIDE R18, R6, 0x4, R18 ;  /* 0x0000000406127825 */ /* 0x001fca00078e0212 */
[----:B------:R-:W3:Y:S01]  /*01c0*/  @!P0 LDG.E.EL.64 R2, desc[UR6][R18.64] ;  /* 0x0000000612028981 */ /* 0x000ee2000c2e1b00 */
[----:B------:R-:W-:-:S04]  /*01d0*/  IMAD.WIDE R8, R17, 0x4, R8 ;  /* 0x0000000411087825 */ /* 0x000fc800078e0208 */
[----:B-1----:R-:W-:Y:S02]  /*01e0*/  IMAD.WIDE R10, R17, 0x4, R10 ;  /* 0x00000004110a7825 */ /* 0x002fe400078e020a */
[----:B------:R-:W4:Y:S04]  /*01f0*/  LDG.E.EL.64 R8, desc[UR6][R8.64] ;  /* 0x0000000608087981 */ /* 0x000f28000c2e1b00 */
[----:B------:R-:W4:Y:S01]  /*0200*/  LDG.E.EL.64 R10, desc[UR6][R10.64] ;  /* 0x000000060a0a7981 */ /* 0x000f22000c2e1b00 */
[----:B------:R-:W0:Y:S01]  /*0210*/  S2UR UR5, SR_CgaCtaId ;  /* 0x00000000000579c3 */ /* 0x000e220000008800 */
[----:B------:R-:W-:Y:S02]  /*0220*/  UMOV UR4, 0x400 ;  /* 0x0000040000047882 */ /* 0x000fe40000000000 */
[----:B0-----:R-:W-:-:S06]  /*0230*/  UPRMT UR4, UR5, 0x654, UR4 ;  /* 0x0000065405047896 */ /* 0x001fcc0008000004 */
[----:B------:R-:W-:Y:S01]  /*0240*/  LEA R13, R13, UR4, 0x3 ;  /* 0x000000040d0d7c11 */ /* 0x000fe2000f8e18ff */
[----:B--2---:R-:W-:Y:S01]  /*0250*/  FADD R4, R4, 9.9999997473787516356e-06 ;  /* 0x3727c5ac04047421 */ /* 0x004fe20000000000 */
[----:B------:R-:W-:-:S03]  /*0260*/  FADD R5, R5, 9.9999997473787516356e-06 ;  /* 0x3727c5ac05057421 */ /* 0x000fc60000000000 */
[----:B------:R-:W0:Y:S08]  /*0270*/  MUFU.SQRT R16, R4 ;  /* 0x0000000400107308 */ /* 0x000e300000002000 */
[----:B------:R-:W1:Y:S01]  /*0280*/  MUFU.SQRT R17, R5 ;  /* 0x0000000500117308 */ /* 0x000e620000002000 */
[C---:B0-----:R-:W-:Y:S02]  /*0290*/  FSETP.GT.AND P1, PT, R16.reuse, 8.50705917302346158658e+37, PT ;  /* 0x7e8000001000780b */ /* 0x041fe40003f24000 */
[----:B------:R-:W-:-:S02]  /*02a0*/  FSETP.GEU.AND P3, PT, R16, 1.175494350822287508e-38, PT ;  /* 0x008000001000780b */ /* 0x000fc40003f6e000 */
[C---:B-1----:R-:W-:Y:S02]  /*02b0*/  FSETP.GT.AND P2, PT, R17.reuse, 8.50705917302346158658e+37, PT ;  /* 0x7e8000001100780b */ /* 0x042fe40003f44000 */
[----:B------:R-:W-:-:S07]  /*02c0*/  FSETP.GEU.AND P4, PT, R17, 1.175494350822287508e-38, PT ;  /* 0x008000001100780b */ /* 0x000fce0003f8e000 */
[----:B------:R-:W-:-:S04]  /*02d0*/  @P1 FMUL R16, R16, 0.25 ;  /* 0x3e80000010101820 */ /* 0x000fc80000400000 */
[----:B------:R-:W-:Y:S01]  /*02e0*/  @!P3 FMUL R16, R16, 16777216 ;  /* 0x4b8000001010b820 */ /* 0x000fe20000400000 */
[----:B------:R-:W-:-:S04]  /*02f0*/  @P2 FMUL R17, R17, 0.25 ;  /* 0x3e80000011112820 */ /* 0x000fc80000400000 */
[----:B------:R-:W-:Y:S01]  /*0300*/  @!P4 FMUL R17, R17, 16777216 ;  /* 0x4b8000001111c820 */ /* 0x000fe20000400000 */
[----:B------:R-:W0:Y:S01]  /*0310*/  MUFU.RCP R16, R16 ;  /* 0x0000001000107308 */ /* 0x000e220000001000 */
[----:B------:R-:W-:-:S07]  /*0320*/  IMAD.MOV.U32 R4, RZ, RZ, 0x3e800000 ;  /* 0x3e800000ff047424 */ /* 0x000fce00078e00ff */
[----:B------:R-:W1:Y:S01]  /*0330*/  MUFU.RCP R17, R17 ;  /* 0x0000001100117308 */ /* 0x000e620000001000 */
[C---:B------:R-:W-:Y:S02]  /*0340*/  FSEL R5, R4.reuse, 1, P1 ;  /* 0x3f80000004057808 */ /* 0x040fe40000800000 */
[----:B------:R-:W-:-:S03]  /*0350*/  FSEL R4, R4, 1, P2 ;  /* 0x3f80000004047808 */ /* 0x000fc60001000000 */
[----:B------:R-:W-:Y:S02]  /*0360*/  @!P3 FMUL R5, R5, 16777216 ;  /* 0x4b8000000505b820 */ /* 0x000fe40000400000 */
[----:B------:R-:W-:Y:S01]  /*0370*/  @!P4 FMUL R4, R4, 16777216 ;  /* 0x4b8000000404c820 */ /* 0x000fe20000400000 */
[----:B---3--:R-:W-:Y:S01]  /*0380*/  FADD R2, -R14, R2 ;  /* 0x000000020e027221 */ /* 0x008fe20000000100 */
[----:B0-----:R-:W-:Y:S01]  /*0390*/  FMUL R5, R16, R5 ;  /* 0x0000000510057220 */ /* 0x001fe20000400000 */
[----:B------:R-:W-:Y:S01]  /*03a0*/  FADD R3, -R15, R3 ;  /* 0x000000030f037221 */ /* 0x000fe20000000100 */
[----:B-1----:R-:W-:Y:S02]  /*03b0*/  FMUL R4, R17, R4 ;  /* 0x0000000411047220 */ /* 0x002fe40000400000 */
[----:B------:R-:W-:Y:S02]  /*03c0*/  FMUL R5, R5, R2 ;  /* 0x0000000205057220 */ /* 0x000fe40000400000 */
[----:B------:R-:W-:-:S02]  /*03d0*/  FMUL R4, R4, R3 ;  /* 0x0000000304047220 */ /* 0x000fc40000400000 */
[----:B----4-:R-:W-:Y:S02]  /*03e0*/  FFMA R8, R8, R5, R10 ;  /* 0x0000000508087223 */ /* 0x010fe4000000000a */
[----:B------:R-:W-:-:S03]  /*03f0*/  FFMA R4, R9, R4, R11 ;  /* 0x0000000409047223 */ /* 0x000fc6000000000b */
[----:B------:R-:W-:Y:S02]  /*0400*/  FSETP.GEU.AND P1, PT, R8, RZ, PT ;  /* 0x000000ff0800720b */ /* 0x000fe40003f2e000 */
[----:B------:R-:W-:Y:S02]  /*0410*/  FSETP.GEU.AND P2, PT, R4, RZ, PT ;  /* 0x000000ff0400720b */ /* 0x000fe40003f4e000 */
[----:B------:R-:W-:Y:S02]  /*0420*/  LOP3.LUT R5, R12, 0x7f, RZ, 0xc0, !PT ;  /* 0x0000007f0c057812 */ /* 0x000fe400078ec0ff */
[----:B------:R-:W-:Y:S02]  /*0430*/  FSEL R12, R8, RZ, P1 ;  /* 0x000000ff080c7208 */ /* 0x000fe40000800000 */
[----:B------:R-:W-:-:S03]  /*0440*/  FSEL R10, R4, RZ, P2 ;  /* 0x000000ff040a7208 */ /* 0x000fc60001000000 */
[----:B------:R-:W-:Y:S04]  /*0450*/  STS [R13], R12 ;  /* 0x0000000c0d007388 */ /* 0x000fe80000000800 */
[----:B------:R-:W-:Y:S01]  /*0460*/  STS [R13+0x8], R10 ;  /* 0x0000080a0d007388 */ /* 0x000fe20000000800 */
[C---:B------:R-:W-:Y:S02]  /*0470*/  LOP3.LUT R2, R5.reuse, 0x80, RZ, 0xfc, !PT ;  /* 0x0000008005027812 */ /* 0x040fe400078efcff */
[----:B------:R-:W-:Y:S01]  /*0480*/  LEA R8, R5, UR4, 0x3 ;  /* 0x0000000405087c11 */ /* 0x000fe2000f8e18ff */
[----:B------:R-:W-:Y:S01]  /*0490*/  BAR.SYNC.DEFER_BLOCKING 0x0 ;  /* 0x0000000000007b1d */ /* 0x000fe20000010000 */
[----:B------:R-:W-:-:S07]  /*04a0*/  LEA R9, R2, UR4, 0x3 ;  /* 0x0000000402097c11 */ /* 0x000fce000f8e18ff */
[----:B------:R-:W0:Y:S01]  /*04b0*/  LDC.64 R2, c[0x0][0x238] ;  /* 0x00008e00ff027b82 */ /* 0x000e220000000a00 */
[----:B------:R-:W-:Y:S01]  /*04c0*/  IMAD.SHL.U32 R4, R0, 0x100, RZ ;  /* 0x0000010000047824 */ /* 0x000fe200078e00ff */
[----:B------:R-:W-:Y:S01]  /*04d0*/  FSETP.GTU.AND P2, PT, R12, RZ, PT ;  /* 0x000000ff0c00720b */ /* 0x000fe20003f4c000 */
[----:B------:R-:W-:Y:S01]  /*04e0*/  ULDC.64 UR4, c[0x0][0x240] ;  /* 0x0000900000047ab9 */ /* 0x000fe20000000a00 */
[----:B------:R-:W1:Y:S04]  /*04f0*/  LDS R11, [R8] ;  /* 0x00000000080b7984 */ /* 0x000e680000000800 */
[----:B------:R2:W3:Y:S01]  /*0500*/  LDS R15, [R9] ;  /* 0x00000000090f7984 */ /* 0x0004e20000000800 */
[----:B------:R-:W-:Y:S02]  /*0510*/  PRMT R0, R5, 0x6540, R0 ;  /* 0x0000654005007816 */ /* 0x000fe40000000000 */
[----:B------:R-:W-:-:S02]  /*0520*/  LOP3.LUT R4, R4, 0x80, R5, 0xfe, !PT ;  /* 0x0000008004047812 */ /* 0x000fc400078efe05 */
[----:B------:R-:W-:Y:S01]  /*0530*/  FSETP.GTU.AND P1, PT, R10, RZ, PT ;  /* 0x000000ff0a00720b */ /* 0x000fe20003f2c000 */
[--C-:B------:R-:W-:Y:S02]  /*0540*/  IMAD R5, R0, 0x19, R7.reuse ;  /* 0x0000001900057824 */ /* 0x100fe400078e0207 */
[----:B------:R-:W-:Y:S01]  /*0550*/  IMAD R7, R4, 0x19, R7 ;  /* 0x0000001904077824 */ /* 0x000fe200078e0207 */
[----:B------:R-:W-:Y:S01]  /*0560*/  SEL R0, RZ, 0x1, P2 ;  /* 0x00000001ff007807 */ /* 0x000fe20001000000 */
[--C-:B0-----:R-:W-:Y:S01]  /*0570*/  IMAD.WIDE R4, R5, 0x4, R2.reuse ;  /* 0x0000000405047825 */ /* 0x101fe200078e0202 */
[----:B--2---:R-:W-:Y:S02]  /*0580*/  SEL R9, RZ, 0x100, P1 ;  /* 0x00000100ff097807 */ /* 0x004fe40000800000 */
[----:B------:R-:W-:Y:S01]  /*0590*/  IADD3 R8, P1, R6, UR4, RZ ;  /* 0x0000000406087c10 */ /* 0x000fe2000ff3e0ff */
[----:B------:R-:W-:-:S04]  /*05a0*/  IMAD.WIDE R2, R7, 0x4, R2 ;  /* 0x0000000407027825 */ /* 0x000fc800078e0202 */
[----:B------:R-:W-:Y:S01]  /*05b0*/  IMAD.IADD R7, R0, 0x1, R9 ;  /* 0x0000000100077824 */ /* 0x000fe200078e0209 */
[----:B------:R-:W-:Y:S01]  /*05c0*/  LEA.HI.X.SX32 R9, R6, UR5, 0x1, P1 ;  /* 0x0000000506097c11 */ /* 0x000fe200088f0eff */
[----:B-1----:R0:W-:Y:S04]  /*05d0*/  @!P0 STG.E desc[UR6][R4.64], R11 ;  /* 0x0000000b04008986 */ /* 0x0021e8000c101906 */
[----:B---3--:R0:W-:Y:S02]  /*05e0*/  @!P0 STG.E desc[UR6][R2.64], R15 ;  /* 0x0000000f02008986 */ /* 0x0081e4000c101906 */
[----:B0-----:R-:W-:Y:S05]  /*05f0*/  @P0 EXIT ;  /* 0x000000000000094d */ /* 0x001fea0003800000 */
[----:B------:R-:W-:Y:S01]  /*0600*/  STG.E.U16 desc[UR6][R8.64], R7 ;  /* 0x0000000708007986 */ /* 0x000fe2000c101506 */
[----:B------:R-:W-:Y:S05]  /*0610*/  EXIT ;  /* 0x000000000000794d */ /* 0x000fea0003800000 */
.L_x_0:
[----:B------:R-:W-:-:S00]  /*0620*/  BRA `(.L_x_0) ;  /* 0xfffffffc00fc7947 */ /* 0x000fc0000383ffff */
[----:B------:R-:W-:-:S00]  /*0630*/  NOP ;  /* 0x0000000000007918 */ /* 0x000fc00000000000 */
        /* <DEDUP_REMOVED lines=12> */
.L_x_1:


//--------------------- .nv.global.init           --------------------------
	.section	.nv.global.init,"aw",@progbits
.nv.global.init:
	.type		_$_str,@object
	.size		_$_str,(_$_str_$_2 - _$_str)
_$_str:
        /*0000*/ 	.byte	0x5f, 0x5f, 0x43, 0x55, 0x44, 0x41, 0x5f, 0x46, 0x54, 0x5a, 0x00
	.type		_$_str_$_2,@object
	.size		_$_str_$_2,(.L_1 - _$_str_$_2)
_$_str_$_2:
        /*000b*/ 	.byte	0x5f, 0x5f, 0x43, 0x55, 0x44, 0x41, 0x5f, 0x50, 0x52, 0x45, 0x43, 0x5f, 0x53, 0x51, 0x52, 0x54
        /*001b*/ 	.byte	0x00
.L_1:


//--------------------- .nv.shared.triton_poi_fused__native_batch_norm_legit_no_training_relu_threshold_backward_12 --------------------------
	.section	.nv.shared.triton_poi_fused__native_batch_norm_legit_no_training_relu_threshold_backward_12,"aw",@nobits
	.sectionflags	@""
	.align	16
	.zero		1024


//--------------------- .nv.constant0.triton_poi_fused__native_batch_norm_legit_no_training_relu_threshold_backward_12 --------------------------
	.section	.nv.constant0.triton_poi_fused__native_batch_norm_legit_no_training_relu_threshold_backward_12,"a",@progbits
	.sectionflags	@""
	.align	4
.nv.constant0.triton_poi_fused__native_batch_norm_legit_no_training_relu_threshold_backward_12:
	.zero		592
